//
// Generated by NVIDIA NVVM Compiler
//
// Compiler Build ID: CL-36424714
// Cuda compilation tools, release 13.0, V13.0.88
// Based on NVVM 20.0.0
//

.version 9.0
.target sm_100
.address_size 64

	// .globl	_Z18triu_matmul_kernelPKfS0_Pfi

.visible .entry _Z18triu_matmul_kernelPKfS0_Pfi(
	.param .u64 .ptr .align 1 _Z18triu_matmul_kernelPKfS0_Pfi_param_0,
	.param .u64 .ptr .align 1 _Z18triu_matmul_kernelPKfS0_Pfi_param_1,
	.param .u64 .ptr .align 1 _Z18triu_matmul_kernelPKfS0_Pfi_param_2,
	.param .u32 _Z18triu_matmul_kernelPKfS0_Pfi_param_3
)
{
	.reg .pred 	%p<12>;
	.reg .b32 	%r<49>;
	.reg .b32 	%f<67>;
	.reg .b64 	%rd<39>;

	ld.param.u64 	%rd4, [_Z18triu_matmul_kernelPKfS0_Pfi_param_0];
	ld.param.u64 	%rd5, [_Z18triu_matmul_kernelPKfS0_Pfi_param_1];
	ld.param.u64 	%rd3, [_Z18triu_matmul_kernelPKfS0_Pfi_param_2];
	ld.param.u32 	%r24, [_Z18triu_matmul_kernelPKfS0_Pfi_param_3];
	cvta.to.global.u64 	%rd1, %rd5;
	cvta.to.global.u64 	%rd2, %rd4;
	mov.u32 	%r25, %ctaid.y;
	mov.u32 	%r26, %ntid.y;
	mov.u32 	%r27, %tid.y;
	mad.lo.s32 	%r46, %r25, %r26, %r27;
	mov.u32 	%r28, %ctaid.x;
	mov.u32 	%r29, %ntid.x;
	mov.u32 	%r30, %tid.x;
	mad.lo.s32 	%r2, %r28, %r29, %r30;
	max.s32 	%r31, %r46, %r2;
	setp.ge.s32 	%p1, %r31, %r24;
	setp.lt.s32 	%p2, %r2, %r46;
	or.pred  	%p3, %p2, %p1;
	@%p3 bra 	$L__BB0_13;
	mul.lo.s32 	%r3, %r24, %r46;
	sub.s32 	%r32, %r2, %r46;
	add.s32 	%r4, %r32, 1;
	and.b32  	%r5, %r4, 7;
	setp.lt.u32 	%p4, %r32, 7;
	mov.f32 	%f66, 0f00000000;
	@%p4 bra 	$L__BB0_4;
	add.s32 	%r44, %r2, %r3;
	shl.b32 	%r7, %r24, 3;
	add.s32 	%r43, %r46, %r3;
	and.b32  	%r33, %r4, -8;
	neg.s32 	%r42, %r33;
	mov.f32 	%f66, 0f00000000;
	mul.wide.s32 	%rd10, %r24, 4;
$L__BB0_3:
	.pragma "nounroll";
	mul.wide.s32 	%rd6, %r43, 4;
	add.s64 	%rd7, %rd2, %rd6;
	ld.global.f32 	%f16, [%rd7];
	mul.wide.s32 	%rd8, %r44, 4;
	add.s64 	%rd9, %rd1, %rd8;
	ld.global.f32 	%f17, [%rd9];
	fma.rn.f32 	%f18, %f16, %f17, %f66;
	ld.global.f32 	%f19, [%rd7+4];
	add.s64 	%rd11, %rd9, %rd10;
	ld.global.f32 	%f20, [%rd11];
	fma.rn.f32 	%f21, %f19, %f20, %f18;
	ld.global.f32 	%f22, [%rd7+8];
	add.s64 	%rd12, %rd11, %rd10;
	ld.global.f32 	%f23, [%rd12];
	fma.rn.f32 	%f24, %f22, %f23, %f21;
	ld.global.f32 	%f25, [%rd7+12];
	add.s64 	%rd13, %rd12, %rd10;
	ld.global.f32 	%f26, [%rd13];
	fma.rn.f32 	%f27, %f25, %f26, %f24;
	ld.global.f32 	%f28, [%rd7+16];
	add.s64 	%rd14, %rd13, %rd10;
	ld.global.f32 	%f29, [%rd14];
	fma.rn.f32 	%f30, %f28, %f29, %f27;
	ld.global.f32 	%f31, [%rd7+20];
	add.s64 	%rd15, %rd14, %rd10;
	ld.global.f32 	%f32, [%rd15];
	fma.rn.f32 	%f33, %f31, %f32, %f30;
	ld.global.f32 	%f34, [%rd7+24];
	add.s64 	%rd16, %rd15, %rd10;
	ld.global.f32 	%f35, [%rd16];
	fma.rn.f32 	%f36, %f34, %f35, %f33;
	ld.global.f32 	%f37, [%rd7+28];
	add.s64 	%rd17, %rd16, %rd10;
	ld.global.f32 	%f38, [%rd17];
	fma.rn.f32 	%f66, %f37, %f38, %f36;
	add.s32 	%r46, %r46, 8;
	add.s32 	%r44, %r44, %r7;
	add.s32 	%r43, %r43, 8;
	add.s32 	%r42, %r42, 8;
	setp.ne.s32 	%p5, %r42, 0;
	@%p5 bra 	$L__BB0_3;
$L__BB0_4:
	setp.eq.s32 	%p6, %r5, 0;
	@%p6 bra 	$L__BB0_12;
	and.b32  	%r19, %r4, 3;
	setp.lt.u32 	%p7, %r5, 4;
	@%p7 bra 	$L__BB0_7;
	add.s32 	%r34, %r46, %r3;
	mul.wide.s32 	%rd18, %r34, 4;
	add.s64 	%rd19, %rd2, %rd18;
	ld.global.f32 	%f40, [%rd19];
	mad.lo.s32 	%r35, %r46, %r24, %r2;
	mul.wide.s32 	%rd20, %r35, 4;
	add.s64 	%rd21, %rd1, %rd20;
	ld.global.f32 	%f41, [%rd21];
	fma.rn.f32 	%f42, %f40, %f41, %f66;
	ld.global.f32 	%f43, [%rd19+4];
	mul.wide.s32 	%rd22, %r24, 4;
	add.s64 	%rd23, %rd21, %rd22;
	ld.global.f32 	%f44, [%rd23];
	fma.rn.f32 	%f45, %f43, %f44, %f42;
	ld.global.f32 	%f46, [%rd19+8];
	add.s64 	%rd24, %rd23, %rd22;
	ld.global.f32 	%f47, [%rd24];
	fma.rn.f32 	%f48, %f46, %f47, %f45;
	ld.global.f32 	%f49, [%rd19+12];
	add.s64 	%rd25, %rd24, %rd22;
	ld.global.f32 	%f50, [%rd25];
	fma.rn.f32 	%f66, %f49, %f50, %f48;
	add.s32 	%r46, %r46, 4;
$L__BB0_7:
	setp.eq.s32 	%p8, %r19, 0;
	@%p8 bra 	$L__BB0_12;
	setp.eq.s32 	%p9, %r19, 1;
	@%p9 bra 	$L__BB0_10;
	add.s32 	%r36, %r46, %r3;
	mul.wide.s32 	%rd26, %r36, 4;
	add.s64 	%rd27, %rd2, %rd26;
	ld.global.f32 	%f52, [%rd27];
	mad.lo.s32 	%r37, %r46, %r24, %r2;
	mul.wide.s32 	%rd28, %r37, 4;
	add.s64 	%rd29, %rd1, %rd28;
	ld.global.f32 	%f53, [%rd29];
	fma.rn.f32 	%f54, %f52, %f53, %f66;
	ld.global.f32 	%f55, [%rd27+4];
	mul.wide.s32 	%rd30, %r24, 4;
	add.s64 	%rd31, %rd29, %rd30;
	ld.global.f32 	%f56, [%rd31];
	fma.rn.f32 	%f66, %f55, %f56, %f54;
	add.s32 	%r46, %r46, 2;
$L__BB0_10:
	and.b32  	%r38, %r4, 1;
	setp.eq.b32 	%p10, %r38, 1;
	not.pred 	%p11, %p10;
	@%p11 bra 	$L__BB0_12;
	add.s32 	%r39, %r46, %r3;
	mul.wide.s32 	%rd32, %r39, 4;
	add.s64 	%rd33, %rd2, %rd32;
	ld.global.f32 	%f57, [%rd33];
	mad.lo.s32 	%r40, %r46, %r24, %r2;
	mul.wide.s32 	%rd34, %r40, 4;
	add.s64 	%rd35, %rd1, %rd34;
	ld.global.f32 	%f58, [%rd35];
	fma.rn.f32 	%f66, %f57, %f58, %f66;
$L__BB0_12:
	add.s32 	%r41, %r3, %r2;
	cvta.to.global.u64 	%rd36, %rd3;
	mul.wide.u32 	%rd37, %r41, 4;
	add.s64 	%rd38, %rd36, %rd37;
	st.global.f32 	[%rd38], %f66;
$L__BB0_13:
	ret;

}


// ===== COMPILED SASS (sm_100) =====

	.target	sm_100

	.elftype	@"ET_EXEC"


//--------------------- .note.nv.tkinfo           --------------------------
	.section	.note.nv.tkinfo,"",@"SHT_NOTE"
	.sectionflags	@"SHF_NOTE_NV_TKINFO"
	.tkinfo
        /*0018*/ 	.word	0x00000002
        /*0030*/ 	.string	""
        /*0030*/ 	.string	"ptxas"
        /*0030*/ 	.string	"Cuda compilation tools, release 13.0, V13.0.88"
        /*0030*/ 	.string	"Build cuda_13.0.r13.0/compiler.36424714_0"
        /*0030*/ 	.string	"-arch sm_100 -m 64 "



//--------------------- .note.nv.cuinfo           --------------------------
	.section	.note.nv.cuinfo,"",@"SHT_NOTE"
	.sectionflags	@"SHF_NOTE_NV_CUINFO"
        /*0018*/ 	.short	0x0002
        /*001a*/ 	.short	0x0064
        /*001c*/ 	.short	0x0082
	.zero		2


//--------------------- .nv.info                  --------------------------
	.section	.nv.info,"",@"SHT_CUDA_INFO"
	.align	4


	//----- nvinfo : EIATTR_REGCOUNT
	.align		4
        /*0000*/ 	.byte	0x04, 0x2f
        /*0002*/ 	.short	(.L_1 - .L_0)
	.align		4
.L_0:
        /*0004*/ 	.word	index@(_Z18triu_matmul_kernelPKfS0_Pfi)
        /*0008*/ 	.word	0x00000020


	//----- nvinfo : EIATTR_FRAME_SIZE
	.align		4
.L_1:
        /*000c*/ 	.byte	0x04, 0x11
        /*000e*/ 	.short	(.L_3 - .L_2)
	.align		4
.L_2:
        /*0010*/ 	.word	index@(_Z18triu_matmul_kernelPKfS0_Pfi)
        /*0014*/ 	.word	0x00000000


	//----- nvinfo : EIATTR_MIN_STACK_SIZE
	.align		4
.L_3:
        /*0018*/ 	.byte	0x04, 0x12
        /*001a*/ 	.short	(.L_5 - .L_4)
	.align		4
.L_4:
        /*001c*/ 	.word	index@(_Z18triu_matmul_kernelPKfS0_Pfi)
        /*0020*/ 	.word	0x00000000
.L_5:


//--------------------- .nv.compat                --------------------------
	.section	.nv.compat,"",@"SHT_CUDA_COMPAT_INFO"
	.align	4
        /*0000*/ 	.byte	0x02, 0x09, 0x00, 0x00, 0x02, 0x02, 0x01, 0x00, 0x02, 0x05, 0x05, 0x00, 0x03, 0x07, 0x01, 0x01
        /*0010*/ 	.byte	0x02, 0x03, 0x00, 0x00, 0x02, 0x06, 0x01, 0x00, 0x04, 0x0b, 0x08, 0x00, 0x09, 0x00, 0x00, 0x00
        /*0020*/ 	.byte	0x00, 0x00, 0x00, 0x00


//--------------------- .nv.info._Z18triu_matmul_kernelPKfS0_Pfi --------------------------
	.section	.nv.info._Z18triu_matmul_kernelPKfS0_Pfi,"",@"SHT_CUDA_INFO"
	.sectionflags	@""
	.align	4


	//----- nvinfo : EIATTR_CUDA_API_VERSION
	.align		4
        /*0000*/ 	.byte	0x04, 0x37
        /*0002*/ 	.short	(.L_7 - .L_6)
.L_6:
        /*0004*/ 	.word	0x00000082


	//----- nvinfo : EIATTR_KPARAM_INFO
	.align		4
.L_7:
        /*0008*/ 	.byte	0x04, 0x17
        /*000a*/ 	.short	(.L_9 - .L_8)
.L_8:
        /*000c*/ 	.word	0x00000000
        /*0010*/ 	.short	0x0003
        /*0012*/ 	.short	0x0018
        /*0014*/ 	.byte	0x00, 0xf0, 0x11, 0x00


	//----- nvinfo : EIATTR_KPARAM_INFO
	.align		4
.L_9:
        /*0018*/ 	.byte	0x04, 0x17
        /*001a*/ 	.short	(.L_11 - .L_10)
.L_10:
        /*001c*/ 	.word	0x00000000
        /*0020*/ 	.short	0x0002
        /*0022*/ 	.short	0x0010
        /*0024*/ 	.byte	0x00, 0xf5, 0x21, 0x00


	//----- nvinfo : EIATTR_KPARAM_INFO
	.align		4
.L_11:
        /*0028*/ 	.byte	0x04, 0x17
        /*002a*/ 	.short	(.L_13 - .L_12)
.L_12:
        /*002c*/ 	.word	0x00000000
        /*0030*/ 	.short	0x0001
        /*0032*/ 	.short	0x0008
        /*0034*/ 	.byte	0x00, 0xf5, 0x21, 0x00


	//----- nvinfo : EIATTR_KPARAM_INFO
	.align		4
.L_13:
        /*0038*/ 	.byte	0x04, 0x17
        /*003a*/ 	.short	(.L_15 - .L_14)
.L_14:
        /*003c*/ 	.word	0x00000000
        /*0040*/ 	.short	0x0000
        /*0042*/ 	.short	0x0000
        /*0044*/ 	.byte	0x00, 0xf5, 0x21, 0x00


	//----- nvinfo : EIATTR_SPARSE_MMA_MASK
	.align		4
.L_15:
        /*0048*/ 	.byte	0x03, 0x50
        /*004a*/ 	.short	0x0000


	//----- nvinfo : EIATTR_MAXREG_COUNT
	.align		4
        /*004c*/ 	.byte	0x03, 0x1b
        /*004e*/ 	.short	0x00ff


	//----- nvinfo : EIATTR_MERCURY_ISA_VERSION
	.align		4
        /*0050*/ 	.byte	0x03, 0x5f
        /*0052*/ 	.short	0x0101


	//----- nvinfo : EIATTR_VRC_CTA_INIT_COUNT
	.align		4
        /*0054*/ 	.byte	0x02, 0x4a
	.zero		1
	.zero		1


	//----- nvinfo : EIATTR_EXIT_INSTR_OFFSETS
	.align		4
        /*0058*/ 	.byte	0x04, 0x1c
        /*005a*/ 	.short	(.L_17 - .L_16)


	//   ....[0]....
.L_16:
        /*005c*/ 	.word	0x000000d0


	//   ....[1]....
        /*0060*/ 	.word	0x00000880


	//----- nvinfo : EIATTR_CRS_STACK_SIZE
	.align		4
.L_17:
        /*0064*/ 	.byte	0x04, 0x1e
        /*0066*/ 	.short	(.L_19 - .L_18)
.L_18:
        /*0068*/ 	.word	0x00000000


	//----- nvinfo : EIATTR_CBANK_PARAM_SIZE
	.align		4
.L_19:
        /*006c*/ 	.byte	0x03, 0x19
        /*006e*/ 	.short	0x001c


	//----- nvinfo : EIATTR_PARAM_CBANK
	.align		4
        /*0070*/ 	.byte	0x04, 0x0a
        /*0072*/ 	.short	(.L_21 - .L_20)
	.align		4
.L_20:
        /*0074*/ 	.word	index@(.nv.constant0._Z18triu_matmul_kernelPKfS0_Pfi)
        /*0078*/ 	.short	0x0380
        /*007a*/ 	.short	0x001c


	//----- nvinfo : EIATTR_SW_WAR
	.align		4
.L_21:
        /*007c*/ 	.byte	0x04, 0x36
        /*007e*/ 	.short	(.L_23 - .L_22)
.L_22:
        /*0080*/ 	.word	0x00000008
.L_23:


//--------------------- .nv.callgraph             --------------------------
	.section	.nv.callgraph,"",@"SHT_CUDA_CALLGRAPH"
	.align	4
	.sectionentsize	8
	.align		4
        /*0000*/ 	.word	0x00000000
	.align		4
        /*0004*/ 	.word	0xffffffff
	.align		4
        /*0008*/ 	.word	0x00000000
	.align		4
        /*000c*/ 	.word	0xfffffffe
	.align		4
        /*0010*/ 	.word	0x00000000
	.align		4
        /*0014*/ 	.word	0xfffffffd
	.align		4
        /*0018*/ 	.word	0x00000000
	.align		4
        /*001c*/ 	.word	0xfffffffc


//--------------------- .text._Z18triu_matmul_kernelPKfS0_Pfi --------------------------
	.section	.text._Z18triu_matmul_kernelPKfS0_Pfi,"ax",@progbits
	.align	128
        .global         _Z18triu_matmul_kernelPKfS0_Pfi
        .type           _Z18triu_matmul_kernelPKfS0_Pfi,@function
        .size           _Z18triu_matmul_kernelPKfS0_Pfi,(.L_x_8 - _Z18triu_matmul_kernelPKfS0_Pfi)
        .other          _Z18triu_matmul_kernelPKfS0_Pfi,@"STO_CUDA_ENTRY STV_DEFAULT"
_Z18triu_matmul_kernelPKfS0_Pfi:
.text._Z18triu_matmul_kernelPKfS0_Pfi:
[----:B------:R-:W-:Y:S01]  /*0000*/  LDC R1, c[0x0][0x37c] ;  /* 0x0000df00ff017b82 */ /* 0x000fe20000000800 */
[----:B------:R-:W0:Y:S07]  /*0010*/  S2R R2, SR_TID.Y ;  /* 0x0000000000027919 */ /* 0x000e2e0000002200 */
[----:B------:R-:W0:Y:S01]  /*0020*/  LDC R5, c[0x0][0x364] ;  /* 0x0000d900ff057b82 */ /* 0x000e220000000800 */
[----:B------:R-:W1:Y:S07]  /*0030*/  S2R R4, SR_TID.X ;  /* 0x0000000000047919 */ /* 0x000e6e0000002100 */
[----:B------:R-:W0:Y:S08]  /*0040*/  S2UR UR4, SR_CTAID.Y ;  /* 0x00000000000479c3 */ /* 0x000e300000002600 */
[----:B------:R-:W1:Y:S08]  /*0050*/  S2UR UR5, SR_CTAID.X ;  /* 0x00000000000579c3 */ /* 0x000e700000002500 */
[----:B------:R-:W1:Y:S08]  /*0060*/  LDC R3, c[0x0][0x360] ;  /* 0x0000d800ff037b82 */ /* 0x000e700000000800 */
[----:B------:R-:W2:Y:S01]  /*0070*/  LDC R0, c[0x0][0x398] ;  /* 0x0000e600ff007b82 */ /* 0x000ea20000000800 */
[----:B0-----:R-:W-:-:S02]  /*0080*/  IMAD R5, R5, UR4, R2 ;  /* 0x0000000405057c24 */ /* 0x001fc4000f8e0202 */
[----:B-1----:R-:W-:-:S05]  /*0090*/  IMAD R3, R3, UR5, R4 ;  /* 0x0000000503037c24 */ /* 0x002fca000f8e0204 */
[----:B------:R-:W-:-:S04]  /*00a0*/  VIMNMX R7, PT, PT, R5, R3, !PT ;  /* 0x0000000305077248 */ /* 0x000fc80007fe0100 */
[----:B--2---:R-:W-:-:S04]  /*00b0*/  ISETP.GE.AND P0, PT, R7, R0, PT ;  /* 0x000000000700720c */ /* 0x004fc80003f06270 */
[----:B------:R-:W-:-:S13]  /*00c0*/  ISETP.LT.OR P0, PT, R3, R5, P0 ;  /* 0x000000050300720c */ /* 0x000fda0000701670 */
[----:B------:R-:W-:Y:S05]  /*00d0*/  @P0 EXIT ;  /* 0x000000000000094d */ /* 0x000fea0003800000 */
[-C--:B------:R-:W-:Y:S01]  /*00e0*/  IADD3 R6, PT, PT, R3, -R5.reuse, RZ ;  /* 0x8000000503067210 */ /* 0x080fe20007ffe0ff */
[----:B------:R-:W0:Y:S01]  /*00f0*/  LDCU.64 UR4, c[0x0][0x358] ;  /* 0x00006b00ff0477ac */ /* 0x000e220008000a00 */
[----:B------:R-:W-:Y:S01]  /*0100*/  BSSY.RECONVERGENT B0, `(.L_x_0) ;  /* 0x0000039000007945 */ /* 0x000fe20003800200 */
[----:B------:R-:W-:Y:S01]  /*0110*/  HFMA2 R27, -RZ, RZ, 0, 0 ;  /* 0x00000000ff1b7431 */ /* 0x000fe200000001ff */
[C---:B------:R-:W-:Y:S02]  /*0120*/  ISETP.GE.U32.AND P1, PT, R6.reuse, 0x7, PT ;  /* 0x000000070600780c */ /* 0x040fe40003f26070 */
[----:B------:R-:W-:Y:S02]  /*0130*/  IADD3 R2, PT, PT, R6, 0x1, RZ ;  /* 0x0000000106027810 */ /* 0x000fe40007ffe0ff */
[----:B------:R-:W-:Y:S02]  /*0140*/  MOV R7, R5 ;  /* 0x0000000500077202 */ /* 0x000fe40000000f00 */
[----:B------:R-:W-:-:S02]  /*0150*/  LOP3.LUT R4, R2, 0x7, RZ, 0xc0, !PT ;  /* 0x0000000702047812 */ /* 0x000fc400078ec0ff */
[-C--:B------:R-:W-:Y:S02]  /*0160*/  MOV R8, R5.reuse ;  /* 0x0000000500087202 */ /* 0x080fe40000000f00 */
[----:B------:R-:W-:Y:S02]  /*0170*/  ISETP.NE.AND P0, PT, R4, RZ, PT ;  /* 0x000000ff0400720c */ /* 0x000fe40003f05270 */
[-C--:B------:R-:W-:Y:S02]  /*0180*/  MOV R9, R5.reuse ;  /* 0x0000000500097202 */ /* 0x080fe40000000f00 */
[----:B------:R-:W-:Y:S01]  /*0190*/  MOV R10, R5 ;  /* 0x00000005000a7202 */ /* 0x000fe20000000f00 */
[----:B0-----:R-:W-:Y:S08]  /*01a0*/  @!P1 BRA `(.L_x_1) ;  /* 0x0000000000b89947 */ /* 0x001ff00003800000 */
[----:B------:R-:W-:Y:S01]  /*01b0*/  LOP3.LUT R11, R2, 0xfffffff8, RZ, 0xc0, !PT ;  /* 0xfffffff8020b7812 */ /* 0x000fe200078ec0ff */
[CC--:B------:R-:W-:Y:S01]  /*01c0*/  IMAD R23, R5.reuse, R0.reuse, R3 ;  /* 0x0000000005177224 */ /* 0x0c0fe200078e0203 */
[----:B------:R-:W-:Y:S01]  /*01d0*/  MOV R27, RZ ;  /* 0x000000ff001b7202 */ /* 0x000fe20000000f00 */
[----:B------:R-:W-:Y:S01]  /*01e0*/  IMAD R6, R5, R0, R5 ;  /* 0x0000000005067224 */ /* 0x000fe200078e0205 */
[----:B------:R-:W-:-:S07]  /*01f0*/  IADD3 R11, PT, PT, -R11, RZ, RZ ;  /* 0x000000ff0b0b7210 */ /* 0x000fce0007ffe1ff */
.L_x_2:
[----:B------:R-:W0:Y:S08]  /*0200*/  LDC.64 R20, c[0x0][0x388] ;  /* 0x0000e200ff147b82 */ /* 0x000e300000000a00 */
[----:B------:R-:W1:Y:S01]  /*0210*/  LDC.64 R12, c[0x0][0x380] ;  /* 0x0000e000ff0c7b82 */ /* 0x000e620000000a00 */
[----:B0-----:R-:W-:-:S05]  /*0220*/  IMAD.WIDE R20, R23, 0x4, R20 ;  /* 0x0000000417147825 */ /* 0x001fca00078e0214 */
[----:B------:R0:W2:Y:S01]  /*0230*/  LDG.E R26, desc[UR4][R20.64] ;  /* 0x00000004141a7981 */ /* 0x0000a2000c1e1900 */
[----:B-1----:R-:W-:-:S04]  /*0240*/  IMAD.WIDE R12, R6, 0x4, R12 ;  /* 0x00000004060c7825 */ /* 0x002fc800078e020c */
[C---:B------:R-:W-:Y:S01]  /*0250*/  IMAD.WIDE R24, R0.reuse, 0x4, R20 ;  /* 0x0000000400187825 */ /* 0x040fe200078e0214 */
[----:B------:R-:W2:Y:S04]  /*0260*/  LDG.E R28, desc[UR4][R12.64] ;  /* 0x000000040c1c7981 */ /* 0x000ea8000c1e1900 */
[----:B------:R-:W3:Y:S04]  /*0270*/  LDG.E R22, desc[UR4][R12.64+0x4] ;  /* 0x000004040c167981 */ /* 0x000ee8000c1e1900 */
[----:B------:R-:W3:Y:S01]  /*0280*/  LDG.E R29, desc[UR4][R24.64] ;  /* 0x00000004181d7981 */ /* 0x000ee2000c1e1900 */
[----:B------:R-:W-:-:S04]  /*0290*/  IMAD.WIDE R18, R0, 0x4, R24 ;  /* 0x0000000400127825 */ /* 0x000fc800078e0218 */
[C---:B------:R-:W-:Y:S01]  /*02a0*/  IMAD.WIDE R14, R0.reuse, 0x4, R18 ;  /* 0x00000004000e7825 */ /* 0x040fe200078e0212 */
[----:B------:R1:W4:Y:S03]  /*02b0*/  LDG.E R24, desc[UR4][R18.64] ;  /* 0x0000000412187981 */ /* 0x000326000c1e1900 */
[C---:B------:R-:W-:Y:S02]  /*02c0*/  IMAD.WIDE R16, R0.reuse, 0x4, R14 ;  /* 0x0000000400107825 */ /* 0x040fe400078e020e */
[----:B------:R-:W5:Y:S02]  /*02d0*/  LDG.E R14, desc[UR4][R14.64] ;  /* 0x000000040e0e7981 */ /* 0x000f64000c1e1900 */
[C---:B0-----:R-:W-:Y:S02]  /*02e0*/  IMAD.WIDE R20, R0.reuse, 0x4, R16 ;  /* 0x0000000400147825 */ /* 0x041fe400078e0210 */
[----:B------:R-:W5:Y:S04]  /*02f0*/  LDG.E R16, desc[UR4][R16.64] ;  /* 0x0000000410107981 */ /* 0x000f68000c1e1900 */
[----:B------:R-:W4:Y:S01]  /*0300*/  LDG.E R15, desc[UR4][R12.64+0x8] ;  /* 0x000008040c0f7981 */ /* 0x000f22000c1e1900 */
[----:B-1----:R-:W-:-:S03]  /*0310*/  IMAD.WIDE R18, R0, 0x4, R20 ;  /* 0x0000000400127825 */ /* 0x002fc600078e0214 */
[----:B------:R-:W5:Y:S04]  /*0320*/  LDG.E R25, desc[UR4][R20.64] ;  /* 0x0000000414197981 */ /* 0x000f68000c1e1900 */
[----:B------:R-:W5:Y:S04]  /*0330*/  LDG.E R17, desc[UR4][R12.64+0x18] ;  /* 0x000018040c117981 */ /* 0x000f68000c1e1900 */
[----:B------:R-:W5:Y:S04]  /*0340*/  LDG.E R20, desc[UR4][R12.64+0x14] ;  /* 0x000014040c147981 */ /* 0x000f68000c1e1900 */
[----:B------:R-:W5:Y:S01]  /*0350*/  LDG.E R21, desc[UR4][R12.64+0x1c] ;  /* 0x00001c040c157981 */ /* 0x000f62000c1e1900 */
[----:B--2---:R-:W-:-:S03]  /*0360*/  FFMA R26, R28, R26, R27 ;  /* 0x0000001a1c1a7223 */ /* 0x004fc6000000001b */
[----:B------:R-:W5:Y:S01]  /*0370*/  LDG.E R27, desc[UR4][R12.64+0xc] ;  /* 0x00000c040c1b7981 */ /* 0x000f62000c1e1900 */
[----:B---3--:R-:W-:-:S03]  /*0380*/  FFMA R22, R22, R29, R26 ;  /* 0x0000001d16167223 */ /* 0x008fc6000000001a */
[----:B------:R-:W2:Y:S01]  /*0390*/  LDG.E R26, desc[UR4][R12.64+0x10] ;  /* 0x000010040c1a7981 */ /* 0x000ea2000c1e1900 */
[----:B------:R-:W-:-:S06]  /*03a0*/  IMAD.WIDE R28, R0, 0x4, R18 ;  /* 0x00000004001c7825 */ /* 0x000fcc00078e0212 */
[----:B------:R-:W3:Y:S04]  /*03b0*/  LDG.E R28, desc[UR4][R28.64] ;  /* 0x000000041c1c7981 */ /* 0x000ee8000c1e1900 */
[----:B------:R-:W3:Y:S01]  /*03c0*/  LDG.E R12, desc[UR4][R18.64] ;  /* 0x00000004120c7981 */ /* 0x000ee2000c1e1900 */
[----:B------:R-:W-:-:S04]  /*03d0*/  IADD3 R11, PT, PT, R11, 0x8, RZ ;  /* 0x000000080b0b7810 */ /* 0x000fc80007ffe0ff */
[----:B------:R-:W-:Y:S01]  /*03e0*/  ISETP.NE.AND P1, PT, R11, RZ, PT ;  /* 0x000000ff0b00720c */ /* 0x000fe20003f25270 */
[----:B----4-:R-:W-:Y:S01]  /*03f0*/  FFMA R22, R15, R24, R22 ;  /* 0x000000180f167223 */ /* 0x010fe20000000016 */
[----:B------:R-:W-:Y:S02]  /*0400*/  IADD3 R5, PT, PT, R5, 0x8, RZ ;  /* 0x0000000805057810 */ /* 0x000fe40007ffe0ff */
[----:B------:R-:W-:Y:S02]  /*0410*/  IADD3 R6, PT, PT, R6, 0x8, RZ ;  /* 0x0000000806067810 */ /* 0x000fe40007ffe0ff */
[----:B------:R-:W-:Y:S01]  /*0420*/  LEA R23, R0, R23, 0x3 ;  /* 0x0000001700177211 */ /* 0x000fe200078e18ff */
[----:B-----5:R-:W-:-:S04]  /*0430*/  FFMA R27, R27, R14, R22 ;  /* 0x0000000e1b1b7223 */ /* 0x020fc80000000016 */
[----:B--2---:R-:W-:-:S04]  /*0440*/  FFMA R27, R26, R16, R27 ;  /* 0x000000101a1b7223 */ /* 0x004fc8000000001b */
[----:B------:R-:W-:-:S04]  /*0450*/  FFMA R20, R20, R25, R27 ;  /* 0x0000001914147223 */ /* 0x000fc8000000001b */
[----:B---3--:R-:W-:-:S04]  /*0460*/  FFMA R20, R17, R12, R20 ;  /* 0x0000000c11147223 */ /* 0x008fc80000000014 */
[----:B------:R-:W-:Y:S01]  /*0470*/  FFMA R27, R21, R28, R20 ;  /* 0x0000001c151b7223 */ /* 0x000fe20000000014 */
[----:B------:R-:W-:Y:S06]  /*0480*/  @P1 BRA `(.L_x_2) ;  /* 0xfffffffc005c1947 */ /* 0x000fec000383ffff */
.L_x_1:
[----:B------:R-:W-:Y:S05]  /*0490*/  BSYNC.RECONVERGENT B0 ;  /* 0x0000000000007941 */ /* 0x000fea0003800200 */
.L_x_0:
[----:B------:R-:W-:Y:S04]  /*04a0*/  BSSY.RECONVERGENT B0, `(.L_x_3) ;  /* 0x0000039000007945 */ /* 0x000fe80003800200 */
[----:B------:R-:W-:Y:S05]  /*04b0*/  @!P0 BRA `(.L_x_4) ;  /* 0x0000000000dc8947 */ /* 0x000fea0003800000 */
[----:B------:R-:W-:Y:S01]  /*04c0*/  ISETP.GE.U32.AND P0, PT, R4, 0x4, PT ;  /* 0x000000040400780c */ /* 0x000fe20003f06070 */
[----:B------:R-:W-:Y:S01]  /*04d0*/  BSSY.RECONVERGENT B1, `(.L_x_5) ;  /* 0x000001a000017945 */ /* 0x000fe20003800200 */
[----:B------:R-:W-:-:S04]  /*04e0*/  LOP3.LUT R6, R2, 0x3, RZ, 0xc0, !PT ;  /* 0x0000000302067812 */ /* 0x000fc800078ec0ff */
[----:B------:R-:W-:-:S07]  /*04f0*/  ISETP.NE.AND P1, PT, R6, RZ, PT ;  /* 0x000000ff0600720c */ /* 0x000fce0003f25270 */
[----:B------:R-:W-:Y:S06]  /*0500*/  @!P0 BRA `(.L_x_6) ;  /* 0x0000000000588947 */ /* 0x000fec0003800000 */
[----:B------:R-:W0:Y:S01]  /*0510*/  LDC.64 R12, c[0x0][0x388] ;  /* 0x0000e200ff0c7b82 */ /* 0x000e220000000a00 */
[----:B------:R-:W-:-:S07]  /*0520*/  IMAD R11, R5, R0, R3 ;  /* 0x00000000050b7224 */ /* 0x000fce00078e0203 */
[----:B------:R-:W1:Y:S01]  /*0530*/  LDC.64 R14, c[0x0][0x380] ;  /* 0x0000e000ff0e7b82 */ /* 0x000e620000000a00 */
[----:B0-----:R-:W-:-:S04]  /*0540*/  IMAD.WIDE R12, R11, 0x4, R12 ;  /* 0x000000040b0c7825 */ /* 0x001fc800078e020c */
[----:B------:R-:W-:-:S04]  /*0550*/  IMAD R11, R10, R0, R5 ;  /* 0x000000000a0b7224 */ /* 0x000fc800078e0205 */
[----:B-1----:R-:W-:-:S04]  /*0560*/  IMAD.WIDE R10, R11, 0x4, R14 ;  /* 0x000000040b0a7825 */ /* 0x002fc800078e020e */
[C---:B------:R-:W-:Y:S01]  /*0570*/  IMAD.WIDE R14, R0.reuse, 0x4, R12 ;  /* 0x00000004000e7825 */ /* 0x040fe200078e020c */
[----:B------:R-:W2:Y:S04]  /*0580*/  LDG.E R4, desc[UR4][R10.64] ;  /* 0x000000040a047981 */ /* 0x000ea8000c1e1900 */
[----:B------:R-:W2:Y:S01]  /*0590*/  LDG.E R12, desc[UR4][R12.64] ;  /* 0x000000040c0c7981 */ /* 0x000ea2000c1e1900 */
[----:B------:R-:W-:-:S03]  /*05a0*/  IMAD.WIDE R16, R0, 0x4, R14 ;  /* 0x0000000400107825 */ /* 0x000fc600078e020e */
[----:B------:R-:W3:Y:S04]  /*05b0*/  LDG.E R14, desc[UR4][R14.64] ;  /* 0x000000040e0e7981 */ /* 0x000ee8000c1e1900 */
[----:B------:R-:W3:Y:S01]  /*05c0*/  LDG.E R21, desc[UR4][R10.64+0x4] ;  /* 0x000004040a157981 */ /* 0x000ee2000c1e1900 */
[----:B------:R-:W-:-:S03]  /*05d0*/  IMAD.WIDE R18, R0, 0x4, R16 ;  /* 0x0000000400127825 */ /* 0x000fc600078e0210 */
[----:B------:R-:W4:Y:S04]  /*05e0*/  LDG.E R20, desc[UR4][R16.64] ;  /* 0x0000000410147981 */ /* 0x000f28000c1e1900 */
[----:B------:R-:W4:Y:S04]  /*05f0*/  LDG.E R23, desc[UR4][R10.64+0x8] ;  /* 0x000008040a177981 */ /* 0x000f28000c1e1900 */
[----:B------:R-:W5:Y:S04]  /*0600*/  LDG.E R25, desc[UR4][R10.64+0xc] ;  /* 0x00000c040a197981 */ /* 0x000f68000c1e1900 */
[----:B------:R-:W5:Y:S01]  /*0610*/  LDG.E R18, desc[UR4][R18.64] ;  /* 0x0000000412127981 */ /* 0x000f62000c1e1900 */
[----:B------:R-:W-:Y:S01]  /*0620*/  IADD3 R5, PT, PT, R5, 0x4, RZ ;  /* 0x0000000405057810 */ /* 0x000fe20007ffe0ff */
[----:B--2---:R-:W-:-:S04]  /*0630*/  FFMA R4, R4, R12, R27 ;  /* 0x0000000c04047223 */ /* 0x004fc8000000001b */
[----:B---3--:R-:W-:-:S04]  /*0640*/  FFMA R4, R21, R14, R4 ;  /* 0x0000000e15047223 */ /* 0x008fc80000000004 */
[----:B----4-:R-:W-:-:S04]  /*0650*/  FFMA R4, R23, R20, R4 ;  /* 0x0000001417047223 */ /* 0x010fc80000000004 */
[----:B-----5:R-:W-:-:S07]  /*0660*/  FFMA R27, R25, R18, R4 ;  /* 0x00000012191b7223 */ /* 0x020fce0000000004 */
.L_x_6:
[----:B------:R-:W-:Y:S05]  /*0670*/  BSYNC.RECONVERGENT B1 ;  /* 0x0000000000017941 */ /* 0x000fea0003800200 */
.L_x_5:
[----:B------:R-:W-:Y:S05]  /*0680*/  @!P1 BRA `(.L_x_4) ;  /* 0x0000000000689947 */ /* 0x000fea0003800000 */
[----:B------:R-:W0:Y:S01]  /*0690*/  LDC.64 R16, c[0x0][0x388] ;  /* 0x0000e200ff107b82 */ /* 0x000e220000000a00 */
[----:B------:R-:W-:Y:S02]  /*06a0*/  ISETP.NE.AND P0, PT, R6, 0x1, PT ;  /* 0x000000010600780c */ /* 0x000fe40003f05270 */
[----:B------:R-:W-:-:S04]  /*06b0*/  LOP3.LUT R2, R2, 0x1, RZ, 0xc0, !PT ;  /* 0x0000000102027812 */ /* 0x000fc800078ec0ff */
[----:B------:R-:W-:Y:S01]  /*06c0*/  ISETP.NE.U32.AND P1, PT, R2, 0x1, PT ;  /* 0x000000010200780c */ /* 0x000fe20003f25070 */
[----:B------:R-:W1:Y:S06]  /*06d0*/  LDC.64 R14, c[0x0][0x380] ;  /* 0x0000e000ff0e7b82 */ /* 0x000e6c0000000a00 */
[-C--:B------:R-:W-:Y:S02]  /*06e0*/  @P0 IMAD R19, R5, R0.reuse, R3 ;  /* 0x0000000005130224 */ /* 0x080fe400078e0203 */
[----:B------:R-:W2:Y:S01]  /*06f0*/  LDC.64 R12, c[0x0][0x380] ;  /* 0x0000e000ff0c7b82 */ /* 0x000ea20000000a00 */
[----:B------:R-:W-:Y:S01]  /*0700*/  @P0 IMAD R9, R9, R0, R5 ;  /* 0x0000000009090224 */ /* 0x000fe200078e0205 */
[----:B------:R-:W-:-:S05]  /*0710*/  @P0 IADD3 R5, PT, PT, R5, 0x2, RZ ;  /* 0x0000000205050810 */ /* 0x000fca0007ffe0ff */
[----:B------:R-:W-:Y:S01]  /*0720*/  @!P1 IMAD R21, R5, R0, R3 ;  /* 0x0000000005159224 */ /* 0x000fe200078e0203 */
[----:B------:R-:W3:Y:S01]  /*0730*/  LDC.64 R10, c[0x0][0x388] ;  /* 0x0000e200ff0a7b82 */ /* 0x000ee20000000a00 */
[----:B0-----:R-:W-:-:S04]  /*0740*/  @P0 IMAD.WIDE R16, R19, 0x4, R16 ;  /* 0x0000000413100825 */ /* 0x001fc800078e0210 */
[----:B------:R-:W-:Y:S01]  /*0750*/  @!P1 IMAD R19, R8, R0, R5 ;  /* 0x0000000008139224 */ /* 0x000fe200078e0205 */
[----:B------:R-:W4:Y:S01]  /*0760*/  @P0 LDG.E R6, desc[UR4][R16.64] ;  /* 0x0000000410060981 */ /* 0x000f22000c1e1900 */
[----:B-1----:R-:W-:-:S04]  /*0770*/  @P0 IMAD.WIDE R14, R9, 0x4, R14 ;  /* 0x00000004090e0825 */ /* 0x002fc800078e020e */
[----:B------:R-:W-:Y:S01]  /*0780*/  @P0 IMAD.WIDE R4, R0, 0x4, R16 ;  /* 0x0000000400040825 */ /* 0x000fe200078e0210 */
[----:B------:R-:W4:Y:S03]  /*0790*/  @P0 LDG.E R2, desc[UR4][R14.64] ;  /* 0x000000040e020981 */ /* 0x000f26000c1e1900 */
[----:B--2---:R-:W-:Y:S01]  /*07a0*/  @!P1 IMAD.WIDE R12, R19, 0x4, R12 ;  /* 0x00000004130c9825 */ /* 0x004fe200078e020c */
[----:B------:R-:W2:Y:S04]  /*07b0*/  @P0 LDG.E R9, desc[UR4][R14.64+0x4] ;  /* 0x000004040e090981 */ /* 0x000ea8000c1e1900 */
[----:B------:R-:W2:Y:S01]  /*07c0*/  @P0 LDG.E R5, desc[UR4][R4.64] ;  /* 0x0000000404050981 */ /* 0x000ea2000c1e1900 */
[----:B---3--:R-:W-:-:S03]  /*07d0*/  @!P1 IMAD.WIDE R10, R21, 0x4, R10 ;  /* 0x00000004150a9825 */ /* 0x008fc600078e020a */
[----:B------:R-:W3:Y:S04]  /*07e0*/  @!P1 LDG.E R12, desc[UR4][R12.64] ;  /* 0x000000040c0c9981 */ /* 0x000ee8000c1e1900 */
[----:B------:R-:W3:Y:S01]  /*07f0*/  @!P1 LDG.E R10, desc[UR4][R10.64] ;  /* 0x000000040a0a9981 */ /* 0x000ee2000c1e1900 */
[----:B----4-:R-:W-:-:S04]  /*0800*/  @P0 FFMA R2, R6, R2, R27 ;  /* 0x0000000206020223 */ /* 0x010fc8000000001b */
[----:B--2---:R-:W-:-:S04]  /*0810*/  @P0 FFMA R27, R5, R9, R2 ;  /* 0x00000009051b0223 */ /* 0x004fc80000000002 */
[----:B---3--:R-:W-:-:S07]  /*0820*/  @!P1 FFMA R27, R12, R10, R27 ;  /* 0x0000000a0c1b9223 */ /* 0x008fce000000001b */
.L_x_4:
[----:B------:R-:W-:Y:S05]  /*0830*/  BSYNC.RECONVERGENT B0 ;  /* 0x0000000000007941 */ /* 0x000fea0003800200 */
.L_x_3:
[----:B------:R-:W0:Y:S01]  /*0840*/  LDC.64 R4, c[0x0][0x390] ;  /* 0x0000e400ff047b82 */ /* 0x000e220000000a00 */
[----:B------:R-:W-:-:S04]  /*0850*/  IMAD R3, R7, R0, R3 ;  /* 0x0000000007037224 */ /* 0x000fc800078e0203 */
[----:B0-----:R-:W-:-:S05]  /*0860*/  IMAD.WIDE.U32 R2, R3, 0x4, R4 ;  /* 0x0000000403027825 */ /* 0x001fca00078e0004 */
[----:B------:R-:W-:Y:S01]  /*0870*/  STG.E desc[UR4][R2.64], R27 ;  /* 0x0000001b02007986 */ /* 0x000fe2000c101904 */
[----:B------:R-:W-:Y:S05]  /*0880*/  EXIT ;  /* 0x000000000000794d */ /* 0x000fea0003800000 */
.L_x_7:
[----:B------:R-:W-:-:S00]  /*0890*/  BRA `(.L_x_7) ;  /* 0xfffffffc00fc7947 */ /* 0x000fc0000383ffff */
[----:B------:R-:W-:-:S00]  /*08a0*/  NOP ;  /* 0x0000000000007918 */ /* 0x000fc00000000000 */
        /* <DEDUP_REMOVED lines=13> */
.L_x_8:


//--------------------- .nv.shared.reserved.0     --------------------------
	.section	.nv.shared.reserved.0,"aw",@nobits
	.weak		__nv_reservedSMEM_offset_0_alias
	.size		__nv_reservedSMEM_offset_0_alias, 0, 64
	.other		__nv_reservedSMEM_offset_0_alias,@"STO_CUDA_RESERVED_SHARED STV_DEFAULT"
__nv_reservedSMEM_offset_0_alias:
	.zero		0
	.zero		64


//--------------------- .nv.constant0._Z18triu_matmul_kernelPKfS0_Pfi --------------------------
	.section	.nv.constant0._Z18triu_matmul_kernelPKfS0_Pfi,"a",@progbits
	.sectionflags	@""
	.align	4
.nv.constant0._Z18triu_matmul_kernelPKfS0_Pfi:
	.zero		924


//--------------------- SYMBOLS --------------------------

	.type		.nv.reservedSmem.offset0,@object
	.size		.nv.reservedSmem.offset0,0x4
